	.headerflags	@"EF_CUDA_TEXMODE_UNIFIED EF_CUDA_64BIT_ADDRESS EF_CUDA_ACCELERATORS EF_CUDA_SM90 EF_CUDA_VIRTUAL_SM(EF_CUDA_SM90)"
	.elftype	@"ET_EXEC"


//--------------------- .nv.info                  --------------------------
	.section	.nv.info,"",@"SHT_CUDA_INFO"
	.align	4


	//----- nvinfo : EIATTR_REGCOUNT
	.align		4
        /*0000*/ 	.byte	0x04, 0x2f
        /*0002*/ 	.short	(.L_1 - .L_0)
	.align		4
.L_0:
        /*0004*/ 	.word	index@(triton_poi_fused_avg_pool2d_53)
        /*0008*/ 	.word	0x0000001a


	//----- nvinfo : EIATTR_MIN_STACK_SIZE
	.align		4
.L_1:
        /*000c*/ 	.byte	0x04, 0x12
        /*000e*/ 	.short	(.L_3 - .L_2)
	.align		4
.L_2:
        /*0010*/ 	.word	index@(triton_poi_fused_avg_pool2d_53)
        /*0014*/ 	.word	0x00000000


	//----- nvinfo : EIATTR_FRAME_SIZE
	.align		4
.L_3:
        /*0018*/ 	.byte	0x04, 0x11
        /*001a*/ 	.short	(.L_5 - .L_4)
	.align		4
.L_4:
        /*001c*/ 	.word	index@(triton_poi_fused_avg_pool2d_53)
        /*0020*/ 	.word	0x00000000


	//----- nvinfo : EIATTR_MIN_STACK_SIZE
	.align		4
.L_5:
        /*0024*/ 	.byte	0x04, 0x12
        /*0026*/ 	.short	(.L_7 - .L_6)
	.align		4
.L_6:
        /*0028*/ 	.word	index@(triton_poi_fused_avg_pool2d_53)
        /*002c*/ 	.word	0x00000000
.L_7:


//--------------------- .nv.info.triton_poi_fused_avg_pool2d_53 --------------------------
	.section	.nv.info.triton_poi_fused_avg_pool2d_53,"",@"SHT_CUDA_INFO"
	.sectionflags	@""
	.align	4


	//----- nvinfo : EIATTR_CUDA_API_VERSION
	.align		4
        /*0000*/ 	.byte	0x04, 0x37
        /*0002*/ 	.short	(.L_9 - .L_8)
.L_8:
        /*0004*/ 	.word	0x0000007c


	//----- nvinfo : EIATTR_KPARAM_INFO
	.align		4
.L_9:
        /*0008*/ 	.byte	0x04, 0x17
        /*000a*/ 	.short	(.L_11 - .L_10)
.L_10:
        /*000c*/ 	.word	0x00000000
        /*0010*/ 	.short	0x0002
        /*0012*/ 	.short	0x0010
        /*0014*/ 	.byte	0x00, 0xf0, 0x11, 0x00


	//----- nvinfo : EIATTR_KPARAM_INFO
	.align		4
.L_11:
        /*0018*/ 	.byte	0x04, 0x17
        /*001a*/ 	.short	(.L_13 - .L_12)
.L_12:
        /*001c*/ 	.word	0x00000000
        /*0020*/ 	.short	0x0001
        /*0022*/ 	.short	0x0008
        /*0024*/ 	.byte	0x00, 0xf4, 0x21, 0x00


	//----- nvinfo : EIATTR_KPARAM_INFO
	.align		4
.L_13:
        /*0028*/ 	.byte	0x04, 0x17
        /*002a*/ 	.short	(.L_15 - .L_14)
.L_14:
        /*002c*/ 	.word	0x00000000
        /*0030*/ 	.short	0x0000
        /*0032*/ 	.short	0x0000
        /*0034*/ 	.byte	0x00, 0xf4, 0x21, 0x00


	//----- nvinfo : EIATTR_SPARSE_MMA_MASK
	.align		4
.L_15:
        /*0038*/ 	.byte	0x03, 0x50
        /*003a*/ 	.short	0x0000


	//----- nvinfo : EIATTR_MAXREG_COUNT
	.align		4
        /*003c*/ 	.byte	0x03, 0x1b
        /*003e*/ 	.short	0x00ff


	//----- nvinfo : EIATTR_EXIT_INSTR_OFFSETS
	.align		4
        /*0040*/ 	.byte	0x04, 0x1c
        /*0042*/ 	.short	(.L_17 - .L_16)


	//   ....[0]....
.L_16:
        /*0044*/ 	.word	0x00000660


	//----- nvinfo : EIATTR_REQNTID
	.align		4
.L_17:
        /*0048*/ 	.byte	0x04, 0x10
        /*004a*/ 	.short	(.L_19 - .L_18)
.L_18:
        /*004c*/ 	.word	0x00000080
        /*0050*/ 	.word	0x00000001
        /*0054*/ 	.word	0x00000001


	//----- nvinfo : EIATTR_CBANK_PARAM_SIZE
	.align		4
.L_19:
        /*0058*/ 	.byte	0x03, 0x19
        /*005a*/ 	.short	0x0014


	//----- nvinfo : EIATTR_PARAM_CBANK
	.align		4
        /*005c*/ 	.byte	0x04, 0x0a
        /*005e*/ 	.short	(.L_21 - .L_20)
	.align		4
.L_20:
        /*0060*/ 	.word	index@(.nv.constant0.triton_poi_fused_avg_pool2d_53)
        /*0064*/ 	.short	0x0210
        /*0066*/ 	.short	0x0014


	//----- nvinfo : EIATTR_SW_WAR
	.align		4
.L_21:
        /*0068*/ 	.byte	0x04, 0x36
        /*006a*/ 	.short	(.L_23 - .L_22)
.L_22:
        /*006c*/ 	.word	0x00000008
.L_23:


//--------------------- .nv.callgraph             --------------------------
	.section	.nv.callgraph,"",@"SHT_CUDA_CALLGRAPH"
	.align	4
	.sectionentsize	8
	.align		4
        /*0000*/ 	.word	0x00000000
	.align		4
        /*0004*/ 	.word	0xffffffff
	.align		4
        /*0008*/ 	.word	0x00000000
	.align		4
        /*000c*/ 	.word	0xfffffffe
	.align		4
        /*0010*/ 	.word	0x00000000
	.align		4
        /*0014*/ 	.word	0xfffffffd
	.align		4
        /*0018*/ 	.word	0x00000000
	.align		4
        /*001c*/ 	.word	0xfffffffc


//--------------------- .text.triton_poi_fused_avg_pool2d_53 --------------------------
	.section	.text.triton_poi_fused_avg_pool2d_53,"ax",@progbits
	.align	128
        .global         triton_poi_fused_avg_pool2d_53
        .type           triton_poi_fused_avg_pool2d_53,@function
        .size           triton_poi_fused_avg_pool2d_53,(.L_x_1 - triton_poi_fused_avg_pool2d_53)
        .other          triton_poi_fused_avg_pool2d_53,@"STO_CUDA_ENTRY STV_DEFAULT"
triton_poi_fused_avg_pool2d_53:
.text.triton_poi_fused_avg_pool2d_53:
[----:B------:R-:W-:Y:S01]  /*0000*/  LDC R1, c[0x0][0x28] ;  /* 0x00000a00ff017b82 */ /* 0x000fe20000000800 */
[----:B------:R-:W1:Y:S01]  /*0010*/  S2R R9, SR_TID.X ;  /* 0x0000000000097919 */ /* 0x000e620000002100 */
[----:B------:R-:W-:Y:S01]  /*0020*/  CS2R R14, SRZ ;  /* 0x00000000000e7805 */ /* 0x000fe2000001ff00 */
[----:B------:R-:W-:Y:S01]  /*0030*/  ULDC.64 UR4, c[0x0][0x208] ;  /* 0x0000820000047ab9 */ /* 0x000fe20000000a00 */
[----:B------:R-:W2:Y:S01]  /*0040*/  S2R R0, SR_CTAID.X ;  /* 0x0000000000007919 */ /* 0x000ea20000002500 */
[----:B-1----:R-:W-:Y:S02]  /*0050*/  LOP3.LUT R9, R9, 0x7f, RZ, 0xc0, !PT ;  /* 0x0000007f09097812 */ /* 0x002fe400078ec0ff */
[----:B--2---:R-:W-:-:S03]  /*0060*/  SHF.R.S32.HI R2, RZ, 0x18, R0 ;  /* 0x00000018ff027819 */ /* 0x004fc60000011400 */
[----:B------:R-:W-:Y:S01]  /*0070*/  IMAD R9, R0, 0x80, R9 ;  /* 0x0000008000097824 */ /* 0x000fe200078e0209 */
[----:B------:R-:W-:-:S03]  /*0080*/  SGXT R0, R2, 0x1 ;  /* 0x000000010200781a */ /* 0x000fc60000000200 */
[----:B------:R-:W-:Y:S01]  /*0090*/  VIADD R7, R9, 0xfffff800 ;  /* 0xfffff80009077836 */ /* 0x000fe20000000000 */
[----:B------:R-:W1:Y:S01]  /*00a0*/  LDC.64 R2, c[0x0][0x210] ;  /* 0x00008400ff027b82 */ /* 0x000e620000000a00 */
[CC--:B------:R-:W-:Y:S02]  /*00b0*/  LEA.HI R4, R0.reuse, R9.reuse, RZ, 0xb ;  /* 0x0000000900047211 */ /* 0x0c0fe400078f58ff */
[----:B------:R-:W-:Y:S02]  /*00c0*/  LEA.HI R0, R0, R9, RZ, 0xc ;  /* 0x0000000900007211 */ /* 0x000fe400078f60ff */
[----:B------:R-:W-:Y:S02]  /*00d0*/  SHF.R.S32.HI R5, RZ, 0xb, R4 ;  /* 0x0000000bff057819 */ /* 0x000fe40000011404 */
[----:B------:R-:W-:Y:S02]  /*00e0*/  SHF.R.S32.HI R11, RZ, 0xc, R0 ;  /* 0x0000000cff0b7819 */ /* 0x000fe40000011400 */
[----:B------:R-:W-:-:S02]  /*00f0*/  LEA.HI R4, R4, R5, RZ, 0x1 ;  /* 0x0000000504047211 */ /* 0x000fc400078f08ff */
[----:B------:R-:W-:Y:S02]  /*0100*/  LEA.HI R0, R0, R11, RZ, 0x1 ;  /* 0x0000000b00007211 */ /* 0x000fe400078f08ff */
[----:B------:R-:W-:Y:S02]  /*0110*/  LOP3.LUT R6, R4, 0xfffffffe, RZ, 0xc0, !PT ;  /* 0xfffffffe04067812 */ /* 0x000fe400078ec0ff */
[----:B------:R-:W-:-:S03]  /*0120*/  LOP3.LUT R4, R0, 0xfffffffe, RZ, 0xc0, !PT ;  /* 0xfffffffe00047812 */ /* 0x000fc600078ec0ff */
[----:B------:R-:W-:Y:S02]  /*0130*/  IMAD.IADD R0, R5, 0x1, -R6 ;  /* 0x0000000105007824 */ /* 0x000fe400078e0a06 */
[----:B------:R-:W-:Y:S02]  /*0140*/  IMAD.IADD R11, R11, 0x1, -R4 ;  /* 0x000000010b0b7824 */ /* 0x000fe400078e0a04 */
[----:B------:R-:W-:Y:S01]  /*0150*/  VIADD R5, R9, 0xffffe800 ;  /* 0xffffe80009057836 */ /* 0x000fe20000000000 */
[C---:B------:R-:W-:Y:S01]  /*0160*/  ISETP.GT.AND P0, PT, R0.reuse, RZ, PT ;  /* 0x000000ff0000720c */ /* 0x040fe20003f04270 */
[--C-:B-1----:R-:W-:Y:S01]  /*0170*/  IMAD.WIDE R6, R7, 0x4, R2.reuse ;  /* 0x0000000407067825 */ /* 0x102fe200078e0202 */
[----:B------:R-:W-:Y:S02]  /*0180*/  ISETP.GE.AND P1, PT, R0, 0x1, PT ;  /* 0x000000010000780c */ /* 0x000fe40003f26270 */
[----:B------:R-:W-:Y:S01]  /*0190*/  ISETP.GT.AND P4, PT, R11, RZ, P0 ;  /* 0x000000ff0b00720c */ /* 0x000fe20000784270 */
[----:B------:R-:W-:Y:S01]  /*01a0*/  IMAD.WIDE R4, R5, 0x4, R2 ;  /* 0x0000000405047825 */ /* 0x000fe200078e0202 */
[----:B------:R-:W-:-:S11]  /*01b0*/  ISETP.GT.AND P3, PT, R11, RZ, !P1 ;  /* 0x000000ff0b00720c */ /* 0x000fd60004f64270 */
[----:B------:R1:W2:Y:S04]  /*01c0*/  @P4 LDG.E R14, desc[UR4][R4.64] ;  /* 0x00000004040e4981 */ /* 0x0002a8000c1e1900 */
[----:B------:R-:W3:Y:S01]  /*01d0*/  @P3 LDG.E R15, desc[UR4][R6.64] ;  /* 0x00000004060f3981 */ /* 0x000ee2000c1e1900 */
[----:B------:R-:W-:Y:S01]  /*01e0*/  ISETP.GT.AND P2, PT, R0, -0x1, PT ;  /* 0xffffffff0000780c */ /* 0x000fe20003f44270 */
[----:B------:R-:W-:Y:S01]  /*01f0*/  VIADD R17, R9, 0xfffff000 ;  /* 0xfffff00009117836 */ /* 0x000fe20000000000 */
[C---:B------:R-:W-:Y:S01]  /*0200*/  LOP3.LUT R10, R11.reuse, R0, RZ, 0xfc, !PT ;  /* 0x000000000b0a7212 */ /* 0x040fe200078efcff */
[----:B------:R-:W-:Y:S01]  /*0210*/  IMAD.MOV.U32 R8, RZ, RZ, RZ ;  /* 0x000000ffff087224 */ /* 0x000fe200078e00ff */
[----:B------:R-:W-:Y:S01]  /*0220*/  ISETP.GT.AND P5, PT, R11, RZ, P2 ;  /* 0x000000ff0b00720c */ /* 0x000fe200017a4270 */
[----:B------:R-:W-:Y:S01]  /*0230*/  IMAD.WIDE R16, R17, 0x4, R2 ;  /* 0x0000000411107825 */ /* 0x000fe200078e0202 */
[----:B------:R-:W-:-:S03]  /*0240*/  ISETP.GT.AND P6, PT, R11, -0x1, P0 ;  /* 0xffffffff0b00780c */ /* 0x000fc600007c4270 */
[----:B------:R-:W-:Y:S02]  /*0250*/  VIADD R21, R11, 0x2 ;  /* 0x000000020b157836 */ /* 0x000fe40000000000 */
[----:B------:R-:W-:Y:S01]  /*0260*/  VIADD R20, R0, 0x2 ;  /* 0x0000000200147836 */ /* 0x000fe20000000000 */
[----:B------:R-:W-:-:S05]  /*0270*/  CS2R R18, SRZ ;  /* 0x0000000000127805 */ /* 0x000fca000001ff00 */
[----:B------:R4:W5:Y:S01]  /*0280*/  @P5 LDG.E R8, desc[UR4][R16.64] ;  /* 0x0000000410085981 */ /* 0x000962000c1e1900 */
[----:B------:R-:W-:Y:S01]  /*0290*/  IMAD.WIDE R12, R9, 0x4, R2 ;  /* 0x00000004090c7825 */ /* 0x000fe200078e0202 */
[----:B------:R-:W-:Y:S02]  /*02a0*/  SEL R20, R20, 0x3, !P0 ;  /* 0x0000000314147807 */ /* 0x000fe40004000000 */
[----:B------:R-:W-:Y:S01]  /*02b0*/  ISETP.LT.AND P0, PT, R11, 0x1, P0 ;  /* 0x000000010b00780c */ /* 0x000fe20000701270 */
[----:B-1----:R-:W-:Y:S01]  /*02c0*/  VIADD R5, R9, 0x800 ;  /* 0x0000080009057836 */ /* 0x002fe20000000000 */
[----:B------:R-:W-:-:S03]  /*02d0*/  ISETP.LT.AND P2, PT, R11, 0x1, P2 ;  /* 0x000000010b00780c */ /* 0x000fc60001741270 */
[----:B------:R-:W-:Y:S01]  /*02e0*/  IMAD.WIDE R4, R5, 0x4, R2 ;  /* 0x0000000405047825 */ /* 0x000fe200078e0202 */
[----:B----4-:R-:W-:-:S03]  /*02f0*/  CS2R R16, SRZ ;  /* 0x0000000000107805 */ /* 0x010fc6000001ff00 */
[----:B------:R-:W-:Y:S02]  /*0300*/  VIADD R23, R9, 0x1800 ;  /* 0x0000180009177836 */ /* 0x000fe40000000000 */
[----:B------:R-:W-:Y:S02]  /*0310*/  IMAD.MOV.U32 R22, RZ, RZ, RZ ;  /* 0x000000ffff167224 */ /* 0x000fe400078e00ff */
[----:B------:R-:W4:Y:S01]  /*0320*/  @P0 LDG.E R17, desc[UR4][R4.64] ;  /* 0x0000000404110981 */ /* 0x000f22000c1e1900 */
[----:B--2---:R-:W-:Y:S02]  /*0330*/  SEL R14, R14, RZ, P4 ;  /* 0x000000ff0e0e7207 */ /* 0x004fe40002000000 */
[----:B------:R-:W-:Y:S01]  /*0340*/  ISETP.GT.AND P4, PT, R10, -0x1, PT ;  /* 0xffffffff0a00780c */ /* 0x000fe20003f84270 */
[----:B------:R-:W-:Y:S01]  /*0350*/  IMAD.MOV.U32 R10, RZ, RZ, RZ ;  /* 0x000000ffff0a7224 */ /* 0x000fe200078e00ff */
[----:B---3--:R-:W-:Y:S02]  /*0360*/  SEL R15, R15, RZ, P3 ;  /* 0x000000ff0f0f7207 */ /* 0x008fe40001800000 */
[----:B------:R-:W-:-:S03]  /*0370*/  ISETP.GT.AND P3, PT, R11, RZ, PT ;  /* 0x000000ff0b00720c */ /* 0x000fc60003f64270 */
[----:B------:R1:W2:Y:S01]  /*0380*/  @P6 LDG.E R10, desc[UR4][R6.64] ;  /* 0x00000004060a6981 */ /* 0x0002a2000c1e1900 */
[----:B------:R-:W-:Y:S02]  /*0390*/  SEL R21, R21, 0x3, !P3 ;  /* 0x0000000315157807 */ /* 0x000fe40005800000 */
[----:B------:R-:W-:-:S03]  /*03a0*/  ISETP.GT.AND P3, PT, R11, -0x1, !P1 ;  /* 0xffffffff0b00780c */ /* 0x000fc60004f64270 */
[----:B------:R3:W2:Y:S01]  /*03b0*/  @P4 LDG.E R19, desc[UR4][R12.64] ;  /* 0x000000040c134981 */ /* 0x0006a2000c1e1900 */
[----:B------:R-:W-:Y:S01]  /*03c0*/  ISETP.LT.AND P1, PT, R11, 0x1, !P1 ;  /* 0x000000010b00780c */ /* 0x000fe20004f21270 */
[----:B-1----:R-:W-:-:S08]  /*03d0*/  VIADD R7, R9, 0x1000 ;  /* 0x0000100009077836 */ /* 0x002fd00000000000 */
[----:B------:R5:W2:Y:S01]  /*03e0*/  @P3 LDG.E R16, desc[UR4][R4.64] ;  /* 0x0000000404103981 */ /* 0x000aa2000c1e1900 */
[----:B------:R-:W-:-:S04]  /*03f0*/  IMAD.WIDE R6, R7, 0x4, R2 ;  /* 0x0000000407067825 */ /* 0x000fc800078e0202 */
[----:B------:R-:W-:Y:S01]  /*0400*/  IMAD.WIDE R2, R23, 0x4, R2 ;  /* 0x0000000417027825 */ /* 0x000fe200078e0202 */
[----:B------:R-:W2:Y:S04]  /*0410*/  @P2 LDG.E R18, desc[UR4][R6.64] ;  /* 0x0000000406122981 */ /* 0x000ea8000c1e1900 */
[----:B------:R1:W2:Y:S01]  /*0420*/  @P1 LDG.E R22, desc[UR4][R2.64] ;  /* 0x0000000402161981 */ /* 0x0002a2000c1e1900 */
[----:B---3--:R-:W-:-:S04]  /*0430*/  IMAD.IADD R12, R11, 0x1, R0 ;  /* 0x000000010b0c7824 */ /* 0x008fc800078e0200 */
[----:B------:R-:W-:-:S05]  /*0440*/  IMAD R12, R11, R0, -R12 ;  /* 0x000000000b0c7224 */ /* 0x000fca00078e0a0c */
[----:B------:R-:W-:Y:S01]  /*0450*/  IADD3 R12, R21, R12, R20 ;  /* 0x0000000c150c7210 */ /* 0x000fe20007ffe014 */
[-C--:B------:R-:W-:Y:S01]  /*0460*/  IMAD R11, R11, R20.reuse, RZ ;  /* 0x000000140b0b7224 */ /* 0x080fe200078e02ff */
[----:B-----5:R-:W-:Y:S01]  /*0470*/  SEL R5, R8, RZ, P5 ;  /* 0x000000ff08057207 */ /* 0x020fe20002800000 */
[----:B-1----:R-:W1:Y:S02]  /*0480*/  LDC.64 R2, c[0x0][0x218] ;  /* 0x00008600ff027b82 */ /* 0x002e640000000a00 */
[----:B------:R-:W-:Y:S02]  /*0490*/  VIADD R12, R12, 0x1 ;  /* 0x000000010c0c7836 */ /* 0x000fe40000000000 */
[----:B------:R-:W-:Y:S02]  /*04a0*/  IMAD R11, R0, R21, R11 ;  /* 0x00000015000b7224 */ /* 0x000fe400078e020b */
[----:B------:R-:W-:-:S04]  /*04b0*/  IMAD R12, R21, R20, R12 ;  /* 0x00000014150c7224 */ /* 0x000fc800078e020c */
[----:B------:R-:W-:Y:S02]  /*04c0*/  IMAD.IADD R11, R12, 0x1, -R11 ;  /* 0x000000010c0b7824 */ /* 0x000fe400078e0a0b */
[----:B------:R-:W-:-:S03]  /*04d0*/  FADD R14, R14, R5 ;  /* 0x000000050e0e7221 */ /* 0x000fc60000000000 */
[----:B------:R-:W-:Y:S01]  /*04e0*/  I2FP.F32.S32 R11, R11 ;  /* 0x0000000b000b7245 */ /* 0x000fe20000201400 */
[----:B------:R-:W-:-:S03]  /*04f0*/  FADD R15, R14, R15 ;  /* 0x0000000f0e0f7221 */ /* 0x000fc60000000000 */
[----:B------:R-:W-:Y:S02]  /*0500*/  FSETP.GT.AND P5, PT, |R11|, 8.50705917302346158658e+37, PT ;  /* 0x7e8000000b00780b */ /* 0x000fe40003fa4200 */
[----:B----4-:R-:W-:Y:S01]  /*0510*/  SEL R17, R17, RZ, P0 ;  /* 0x000000ff11117207 */ /* 0x010fe20000000000 */
[----:B-1----:R-:W-:Y:S01]  /*0520*/  IMAD.WIDE R2, R9, 0x4, R2 ;  /* 0x0000000409027825 */ /* 0x002fe200078e0202 */
[----:B--2---:R-:W-:Y:S02]  /*0530*/  SEL R10, R10, RZ, P6 ;  /* 0x000000ff0a0a7207 */ /* 0x004fe40003000000 */
[----:B------:R-:W-:Y:S02]  /*0540*/  SEL R19, R19, RZ, P4 ;  /* 0x000000ff13137207 */ /* 0x000fe40002000000 */
[----:B------:R-:W-:Y:S01]  /*0550*/  FSETP.GEU.AND P4, PT, |R11|, 1.175494350822287508e-38, PT ;  /* 0x008000000b00780b */ /* 0x000fe20003f8e200 */
[----:B------:R-:W-:-:S04]  /*0560*/  FADD R10, R15, R10 ;  /* 0x0000000a0f0a7221 */ /* 0x000fc80000000000 */
[----:B------:R-:W-:Y:S01]  /*0570*/  @P5 FMUL R11, R11, 0.25 ;  /* 0x3e8000000b0b5820 */ /* 0x000fe20000400000 */
[----:B------:R-:W-:Y:S01]  /*0580*/  FADD R19, R10, R19 ;  /* 0x000000130a137221 */ /* 0x000fe20000000000 */
[----:B------:R-:W-:-:S05]  /*0590*/  SEL R16, R16, RZ, P3 ;  /* 0x000000ff10107207 */ /* 0x000fca0001800000 */
[----:B------:R-:W-:Y:S01]  /*05a0*/  FADD R16, R19, R16 ;  /* 0x0000001013107221 */ /* 0x000fe20000000000 */
[----:B------:R-:W-:Y:S01]  /*05b0*/  SEL R18, R18, RZ, P2 ;  /* 0x000000ff12127207 */ /* 0x000fe20001000000 */
[----:B------:R-:W-:Y:S02]  /*05c0*/  @!P4 FMUL R11, R11, 16777216 ;  /* 0x4b8000000b0bc820 */ /* 0x000fe40000400000 */
[----:B------:R-:W-:Y:S01]  /*05d0*/  FADD R17, R16, R17 ;  /* 0x0000001110117221 */ /* 0x000fe20000000000 */
[----:B------:R-:W-:-:S03]  /*05e0*/  SEL R22, R22, RZ, P1 ;  /* 0x000000ff16167207 */ /* 0x000fc60000800000 */
[----:B------:R-:W-:Y:S01]  /*05f0*/  FADD R17, R17, R18 ;  /* 0x0000001211117221 */ /* 0x000fe20000000000 */
[----:B------:R-:W1:Y:S03]  /*0600*/  MUFU.RCP R11, R11 ;  /* 0x0000000b000b7308 */ /* 0x000e660000001000 */
[----:B------:R-:W-:-:S04]  /*0610*/  FADD R22, R17, R22 ;  /* 0x0000001611167221 */ /* 0x000fc80000000000 */
[----:B------:R-:W-:-:S04]  /*0620*/  @P5 FMUL R22, R22, 0.25 ;  /* 0x3e80000016165820 */ /* 0x000fc80000400000 */
[----:B------:R-:W-:-:S04]  /*0630*/  @!P4 FMUL R22, R22, 16777216 ;  /* 0x4b8000001616c820 */ /* 0x000fc80000400000 */
[----:B-1----:R-:W-:-:S05]  /*0640*/  FMUL R5, R11, R22 ;  /* 0x000000160b057220 */ /* 0x002fca0000400000 */
[----:B------:R-:W-:Y:S01]  /*0650*/  STG.E desc[UR4][R2.64], R5 ;  /* 0x0000000502007986 */ /* 0x000fe2000c101904 */
[----:B------:R-:W-:Y:S05]  /*0660*/  EXIT ;  /* 0x000000000000794d */ /* 0x000fea0003800000 */
.L_x_0:
[----:B------:R-:W-:-:S00]  /*0670*/  BRA `(.L_x_0) ;  /* 0xfffffffc00fc7947 */ /* 0x000fc0000383ffff */
[----:B------:R-:W-:-:S00]  /*0680*/  NOP ;  /* 0x0000000000007918 */ /* 0x000fc00000000000 */
[----:B------:R-:W-:-:S00]  /*0690*/  NOP ;  /* 0x0000000000007918 */ /* 0x000fc00000000000 */
[----:B------:R-:W-:-:S00]  /*06a0*/  NOP ;  /* 0x0000000000007918 */ /* 0x000fc00000000000 */
[----:B------:R-:W-:-:S00]  /*06b0*/  NOP ;  /* 0x0000000000007918 */ /* 0x000fc00000000000 */
[----:B------:R-:W-:-:S00]  /*06c0*/  NOP ;  /* 0x0000000000007918 */ /* 0x000fc00000000000 */
[----:B------:R-:W-:-:S00]  /*06d0*/  NOP ;  /* 0x0000000000007918 */ /* 0x000fc00000000000 */
[----:B------:R-:W-:-:S00]  /*06e0*/  NOP ;  /* 0x0000000000007918 */ /* 0x000fc00000000000 */
[----:B------:R-:W-:-:S00]  /*06f0*/  NOP ;  /* 0x0000000000007918 */ /* 0x000fc00000000000 */
.L_x_1:


//--------------------- .nv.constant0.triton_poi_fused_avg_pool2d_53 --------------------------
	.section	.nv.constant0.triton_poi_fused_avg_pool2d_53,"a",@progbits
	.sectionflags	@""
	.align	4
.nv.constant0.triton_poi_fused_avg_pool2d_53:
	.zero		548
